	.headerflags	@"EF_CUDA_TEXMODE_UNIFIED EF_CUDA_64BIT_ADDRESS EF_CUDA_ACCELERATORS EF_CUDA_SM90 EF_CUDA_VIRTUAL_SM(EF_CUDA_SM90)"
	.elftype	@"ET_EXEC"


//--------------------- .nv.info                  --------------------------
	.section	.nv.info,"",@"SHT_CUDA_INFO"
	.align	4


	//----- nvinfo : EIATTR_REGCOUNT
	.align		4
        /*0000*/ 	.byte	0x04, 0x2f
        /*0002*/ 	.short	(.L_1 - .L_0)
	.align		4
.L_0:
        /*0004*/ 	.word	index@(triton_poi_fused_convolution_div_max_pool2d_with_indices_relu_sub_10)
        /*0008*/ 	.word	0x00000022


	//----- nvinfo : EIATTR_MIN_STACK_SIZE
	.align		4
.L_1:
        /*000c*/ 	.byte	0x04, 0x12
        /*000e*/ 	.short	(.L_3 - .L_2)
	.align		4
.L_2:
        /*0010*/ 	.word	index@(triton_poi_fused_convolution_div_max_pool2d_with_indices_relu_sub_10)
        /*0014*/ 	.word	0x00000000


	//----- nvinfo : EIATTR_FRAME_SIZE
	.align		4
.L_3:
        /*0018*/ 	.byte	0x04, 0x11
        /*001a*/ 	.short	(.L_5 - .L_4)
	.align		4
.L_4:
        /*001c*/ 	.word	index@(triton_poi_fused_convolution_div_max_pool2d_with_indices_relu_sub_10)
        /*0020*/ 	.word	0x00000000


	//----- nvinfo : EIATTR_MIN_STACK_SIZE
	.align		4
.L_5:
        /*0024*/ 	.byte	0x04, 0x12
        /*0026*/ 	.short	(.L_7 - .L_6)
	.align		4
.L_6:
        /*0028*/ 	.word	index@(triton_poi_fused_convolution_div_max_pool2d_with_indices_relu_sub_10)
        /*002c*/ 	.word	0x00000000
.L_7:


//--------------------- .nv.info.triton_poi_fused_convolution_div_max_pool2d_with_indices_relu_sub_10 --------------------------
	.section	.nv.info.triton_poi_fused_convolution_div_max_pool2d_with_indices_relu_sub_10,"",@"SHT_CUDA_INFO"
	.sectionflags	@""
	.align	4


	//----- nvinfo : EIATTR_CUDA_API_VERSION
	.align		4
        /*0000*/ 	.byte	0x04, 0x37
        /*0002*/ 	.short	(.L_9 - .L_8)
.L_8:
        /*0004*/ 	.word	0x0000007c


	//----- nvinfo : EIATTR_KPARAM_INFO
	.align		4
.L_9:
        /*0008*/ 	.byte	0x04, 0x17
        /*000a*/ 	.short	(.L_11 - .L_10)
.L_10:
        /*000c*/ 	.word	0x00000000
        /*0010*/ 	.short	0x0002
        /*0012*/ 	.short	0x0010
        /*0014*/ 	.byte	0x00, 0xf0, 0x11, 0x00


	//----- nvinfo : EIATTR_KPARAM_INFO
	.align		4
.L_11:
        /*0018*/ 	.byte	0x04, 0x17
        /*001a*/ 	.short	(.L_13 - .L_12)
.L_12:
        /*001c*/ 	.word	0x00000000
        /*0020*/ 	.short	0x0001
        /*0022*/ 	.short	0x0008
        /*0024*/ 	.byte	0x00, 0xf4, 0x21, 0x00


	//----- nvinfo : EIATTR_KPARAM_INFO
	.align		4
.L_13:
        /*0028*/ 	.byte	0x04, 0x17
        /*002a*/ 	.short	(.L_15 - .L_14)
.L_14:
        /*002c*/ 	.word	0x00000000
        /*0030*/ 	.short	0x0000
        /*0032*/ 	.short	0x0000
        /*0034*/ 	.byte	0x00, 0xf4, 0x21, 0x00


	//----- nvinfo : EIATTR_SPARSE_MMA_MASK
	.align		4
.L_15:
        /*0038*/ 	.byte	0x03, 0x50
        /*003a*/ 	.short	0x0000


	//----- nvinfo : EIATTR_MAXREG_COUNT
	.align		4
        /*003c*/ 	.byte	0x03, 0x1b
        /*003e*/ 	.short	0x00ff


	//----- nvinfo : EIATTR_EXIT_INSTR_OFFSETS
	.align		4
        /*0040*/ 	.byte	0x04, 0x1c
        /*0042*/ 	.short	(.L_17 - .L_16)


	//   ....[0]....
.L_16:
        /*0044*/ 	.word	0x00000840


	//----- nvinfo : EIATTR_REQNTID
	.align		4
.L_17:
        /*0048*/ 	.byte	0x04, 0x10
        /*004a*/ 	.short	(.L_19 - .L_18)
.L_18:
        /*004c*/ 	.word	0x00000080
        /*0050*/ 	.word	0x00000001
        /*0054*/ 	.word	0x00000001


	//----- nvinfo : EIATTR_CBANK_PARAM_SIZE
	.align		4
.L_19:
        /*0058*/ 	.byte	0x03, 0x19
        /*005a*/ 	.short	0x0014


	//----- nvinfo : EIATTR_PARAM_CBANK
	.align		4
        /*005c*/ 	.byte	0x04, 0x0a
        /*005e*/ 	.short	(.L_21 - .L_20)
	.align		4
.L_20:
        /*0060*/ 	.word	index@(.nv.constant0.triton_poi_fused_convolution_div_max_pool2d_with_indices_relu_sub_10)
        /*0064*/ 	.short	0x0210
        /*0066*/ 	.short	0x0014


	//----- nvinfo : EIATTR_SW_WAR
	.align		4
.L_21:
        /*0068*/ 	.byte	0x04, 0x36
        /*006a*/ 	.short	(.L_23 - .L_22)
.L_22:
        /*006c*/ 	.word	0x00000008
.L_23:


//--------------------- .nv.callgraph             --------------------------
	.section	.nv.callgraph,"",@"SHT_CUDA_CALLGRAPH"
	.align	4
	.sectionentsize	8
	.align		4
        /*0000*/ 	.word	0x00000000
	.align		4
        /*0004*/ 	.word	0xffffffff
	.align		4
        /*0008*/ 	.word	0x00000000
	.align		4
        /*000c*/ 	.word	0xfffffffe
	.align		4
        /*0010*/ 	.word	0x00000000
	.align		4
        /*0014*/ 	.word	0xfffffffd
	.align		4
        /*0018*/ 	.word	0x00000000
	.align		4
        /*001c*/ 	.word	0xfffffffc


//--------------------- .text.triton_poi_fused_convolution_div_max_pool2d_with_indices_relu_sub_10 --------------------------
	.section	.text.triton_poi_fused_convolution_div_max_pool2d_with_indices_relu_sub_10,"ax",@progbits
	.align	128
        .global         triton_poi_fused_convolution_div_max_pool2d_with_indices_relu_sub_10
        .type           triton_poi_fused_convolution_div_max_pool2d_with_indices_relu_sub_10,@function
        .size           triton_poi_fused_convolution_div_max_pool2d_with_indices_relu_sub_10,(.L_x_1 - triton_poi_fused_convolution_div_max_pool2d_with_indices_relu_sub_10)
        .other          triton_poi_fused_convolution_div_max_pool2d_with_indices_relu_sub_10,@"STO_CUDA_ENTRY STV_DEFAULT"
triton_poi_fused_convolution_div_max_pool2d_with_indices_relu_sub_10:
.text.triton_poi_fused_convolution_div_max_pool2d_with_indices_relu_sub_10:
[----:B------:R-:W-:Y:S01]  /*0000*/  LDC R1, c[0x0][0x28] ;  /* 0x00000a00ff017b82 */ /* 0x000fe20000000800 */
[----:B------:R-:W1:Y:S01]  /*0010*/  S2R R0, SR_TID.X ;  /* 0x0000000000007919 */ /* 0x000e620000002100 */
[----:B------:R-:W-:Y:S01]  /*0020*/  ULDC.64 UR4, c[0x0][0x208] ;  /* 0x0000820000047ab9 */ /* 0x000fe20000000a00 */
[----:B------:R-:W2:Y:S01]  /*0030*/  S2R R3, SR_CTAID.X ;  /* 0x0000000000037919 */ /* 0x000ea20000002500 */
[----:B-1----:R-:W-:Y:S01]  /*0040*/  IMAD.SHL.U32 R0, R0, 0x4, RZ ;  /* 0x0000000400007824 */ /* 0x002fe200078e00ff */
[----:B--2---:R-:W-:-:S04]  /*0050*/  SHF.R.S32.HI R5, RZ, 0x15, R3 ;  /* 0x00000015ff057819 */ /* 0x004fc80000011403 */
[----:B------:R-:W-:Y:S02]  /*0060*/  LOP3.LUT R0, R0, 0x1fc, RZ, 0xc0, !PT ;  /* 0x000001fc00007812 */ /* 0x000fe400078ec0ff */
[----:B------:R-:W-:-:S03]  /*0070*/  SGXT R5, R5, 0x1 ;  /* 0x000000010505781a */ /* 0x000fc60000000200 */
[----:B------:R-:W-:-:S05]  /*0080*/  IMAD R0, R3, 0x400, R0 ;  /* 0x0000040003007824 */ /* 0x000fca00078e0200 */
[----:B------:R-:W-:Y:S02]  /*0090*/  SHF.R.S32.HI R3, RZ, 0x1f, R0 ;  /* 0x0000001fff037819 */ /* 0x000fe40000011400 */
[-C--:B------:R-:W-:Y:S02]  /*00a0*/  LEA.HI R7, R5, R0.reuse, RZ, 0xe ;  /* 0x0000000005077211 */ /* 0x080fe400078f70ff */
[----:B------:R-:W-:Y:S02]  /*00b0*/  LEA.HI R4, R3, R0, RZ, 0x7 ;  /* 0x0000000003047211 */ /* 0x000fe400078f38ff */
[----:B------:R-:W1:Y:S01]  /*00c0*/  LDC.64 R2, c[0x0][0x210] ;  /* 0x00008400ff027b82 */ /* 0x000e620000000a00 */
[----:B------:R-:W-:Y:S01]  /*00d0*/  IMAD.SHL.U32 R9, R7, 0x4, RZ ;  /* 0x0000000407097824 */ /* 0x000fe200078e00ff */
[----:B------:R-:W-:Y:S02]  /*00e0*/  SHF.R.S32.HI R6, RZ, 0x7, R4 ;  /* 0x00000007ff067819 */ /* 0x000fe40000011404 */
[----:B------:R-:W-:-:S02]  /*00f0*/  LOP3.LUT R7, R4, 0xffffff80, RZ, 0xc0, !PT ;  /* 0xffffff8004077812 */ /* 0x000fc400078ec0ff */
[----:B------:R-:W-:Y:S02]  /*0100*/  LEA.HI R8, R6, R6, RZ, 0x7 ;  /* 0x0000000606087211 */ /* 0x000fe400078f38ff */
[----:B------:R-:W-:Y:S01]  /*0110*/  LOP3.LUT R9, R9, 0xffff0000, RZ, 0xc0, !PT ;  /* 0xffff000009097812 */ /* 0x000fe200078ec0ff */
[----:B------:R-:W-:Y:S01]  /*0120*/  IMAD.IADD R4, R0, 0x1, -R7 ;  /* 0x0000000100047824 */ /* 0x000fe200078e0a07 */
[----:B------:R-:W-:-:S03]  /*0130*/  LOP3.LUT R7, R8, 0xffff80, RZ, 0xc0, !PT ;  /* 0x00ffff8008077812 */ /* 0x000fc600078ec0ff */
[----:B------:R-:W-:Y:S02]  /*0140*/  IMAD.IADD R8, R4, 0x1, R9 ;  /* 0x0000000104087824 */ /* 0x000fe400078e0209 */
[----:B------:R-:W-:-:S04]  /*0150*/  IMAD.IADD R7, R6, 0x1, -R7 ;  /* 0x0000000106077824 */ /* 0x000fc800078e0a07 */
[----:B------:R-:W-:-:S04]  /*0160*/  IMAD R7, R7, 0x100, R8 ;  /* 0x0000010007077824 */ /* 0x000fc800078e0208 */
[C---:B------:R-:W-:Y:S02]  /*0170*/  VIADD R13, R7.reuse, 0x80 ;  /* 0x00000080070d7836 */ /* 0x040fe40000000000 */
[----:B-1----:R-:W-:-:S04]  /*0180*/  IMAD.WIDE R20, R7, 0x4, R2 ;  /* 0x0000000407147825 */ /* 0x002fc800078e0202 */
[----:B------:R-:W-:Y:S02]  /*0190*/  IMAD.WIDE R12, R13, 0x4, R2 ;  /* 0x000000040d0c7825 */ /* 0x000fe400078e0202 */
[----:B------:R-:W2:Y:S04]  /*01a0*/  LDG.E.128 R20, desc[UR4][R20.64] ;  /* 0x0000000414147981 */ /* 0x000ea8000c1e1d00 */
[----:B------:R-:W2:Y:S01]  /*01b0*/  LDG.E.128 R12, desc[UR4][R12.64] ;  /* 0x000000040c0c7981 */ /* 0x000ea2000c1e1d00 */
[----:B------:R-:W-:-:S04]  /*01c0*/  VIADD R9, R7, 0x8000 ;  /* 0x0000800007097836 */ /* 0x000fc80000000000 */
[----:B------:R-:W-:-:S04]  /*01d0*/  IMAD.WIDE R8, R9, 0x4, R2 ;  /* 0x0000000409087825 */ /* 0x000fc800078e0202 */
[----:B------:R-:W-:Y:S02]  /*01e0*/  VIADD R6, R0, 0x200 ;  /* 0x0000020000067836 */ /* 0x000fe40000000000 */
[----:B------:R-:W3:Y:S01]  /*01f0*/  LDG.E.128 R8, desc[UR4][R8.64] ;  /* 0x0000000408087981 */ /* 0x000ee2000c1e1d00 */
[----:B------:R-:W-:Y:S02]  /*0200*/  VIADD R7, R7, 0x8080 ;  /* 0x0000808007077836 */ /* 0x000fe40000000000 */
[CC--:B------:R-:W-:Y:S02]  /*0210*/  LEA.HI R16, R5.reuse, R6.reuse, RZ, 0x7 ;  /* 0x0000000605107211 */ /* 0x0c0fe400078f38ff */
[----:B------:R-:W-:Y:S02]  /*0220*/  LEA.HI R5, R5, R6, RZ, 0xe ;  /* 0x0000000605057211 */ /* 0x000fe400078f70ff */
[----:B------:R-:W-:-:S03]  /*0230*/  SHF.R.S32.HI R16, RZ, 0x7, R16 ;  /* 0x00000007ff107819 */ /* 0x000fc60000011410 */
[----:B------:R-:W-:Y:S01]  /*0240*/  IMAD.SHL.U32 R6, R5, 0x4, RZ ;  /* 0x0000000405067824 */ /* 0x000fe200078e00ff */
[----:B------:R-:W-:-:S04]  /*0250*/  LEA.HI R5, R16, R16, RZ, 0x7 ;  /* 0x0000001010057211 */ /* 0x000fc800078f38ff */
[----:B------:R-:W-:Y:S02]  /*0260*/  LOP3.LUT R17, R6, 0xffff0000, RZ, 0xc0, !PT ;  /* 0xffff000006117812 */ /* 0x000fe400078ec0ff */
[----:B------:R-:W-:-:S03]  /*0270*/  LOP3.LUT R5, R5, 0xffff80, RZ, 0xc0, !PT ;  /* 0x00ffff8005057812 */ /* 0x000fc600078ec0ff */
[----:B------:R-:W-:Y:S02]  /*0280*/  IMAD.IADD R6, R4, 0x1, R17 ;  /* 0x0000000104067824 */ /* 0x000fe400078e0211 */
[----:B------:R-:W-:Y:S02]  /*0290*/  IMAD.IADD R25, R16, 0x1, -R5 ;  /* 0x0000000110197824 */ /* 0x000fe400078e0a05 */
[----:B------:R-:W-:-:S04]  /*02a0*/  IMAD.WIDE R4, R7, 0x4, R2 ;  /* 0x0000000407047825 */ /* 0x000fc800078e0202 */
[----:B------:R-:W-:Y:S02]  /*02b0*/  IMAD R25, R25, 0x100, R6 ;  /* 0x0000010019197824 */ /* 0x000fe400078e0206 */
[----:B------:R-:W4:Y:S02]  /*02c0*/  LDG.E.128 R4, desc[UR4][R4.64] ;  /* 0x0000000404047981 */ /* 0x000f24000c1e1d00 */
[C---:B------:R-:W-:Y:S02]  /*02d0*/  VIADD R17, R25.reuse, 0x80 ;  /* 0x0000008019117836 */ /* 0x040fe40000000000 */
[----:B------:R-:W-:-:S04]  /*02e0*/  IMAD.WIDE R28, R25, 0x4, R2 ;  /* 0x00000004191c7825 */ /* 0x000fc800078e0202 */
[----:B------:R-:W-:Y:S02]  /*02f0*/  IMAD.WIDE R16, R17, 0x4, R2 ;  /* 0x0000000411107825 */ /* 0x000fe400078e0202 */
[----:B------:R-:W5:Y:S04]  /*0300*/  LDG.E.128 R28, desc[UR4][R28.64] ;  /* 0x000000041c1c7981 */ /* 0x000f68000c1e1d00 */
[----:B------:R-:W5:Y:S01]  /*0310*/  LDG.E.128 R16, desc[UR4][R16.64] ;  /* 0x0000000410107981 */ /* 0x000f62000c1e1d00 */
[C---:B--2---:R-:W-:Y:S02]  /*0320*/  FSETP.GT.AND P0, PT, R12.reuse, R20, PT ;  /* 0x000000140c00720b */ /* 0x044fe40003f04000 */
[----:B------:R-:W-:Y:S02]  /*0330*/  FSETP.GT.AND P1, PT, R13, R21, PT ;  /* 0x000000150d00720b */ /* 0x000fe40003f24000 */
[----:B------:R-:W-:-:S02]  /*0340*/  FSETP.NAN.AND P2, PT, R12, R12, PT ;  /* 0x0000000c0c00720b */ /* 0x000fc40003f48000 */
[----:B------:R-:W-:-:S07]  /*0350*/  FSETP.NAN.AND P3, PT, R13, R13, PT ;  /* 0x0000000d0d00720b */ /* 0x000fce0003f68000 */
[----:B------:R-:W-:Y:S02]  /*0360*/  @!P0 FSEL R12, R12, R20, P2 ;  /* 0x000000140c0c8208 */ /* 0x000fe40001000000 */
[C---:B------:R-:W-:Y:S02]  /*0370*/  FSETP.GT.AND P0, PT, R14.reuse, R22, PT ;  /* 0x000000160e00720b */ /* 0x040fe40003f04000 */
[----:B------:R-:W-:Y:S02]  /*0380*/  FSETP.GT.AND P2, PT, R15, R23, PT ;  /* 0x000000170f00720b */ /* 0x000fe40003f44000 */
[----:B------:R-:W-:Y:S01]  /*0390*/  @!P1 FSEL R13, R13, R21, P3 ;  /* 0x000000150d0d9208 */ /* 0x000fe20001800000 */
[----:B------:R-:W-:Y:S01]  /*03a0*/  VIADD R21, R25, 0x8000 ;  /* 0x0000800019157836 */ /* 0x000fe20000000000 */
[----:B------:R-:W-:Y:S02]  /*03b0*/  FSETP.NAN.AND P1, PT, R14, R14, PT ;  /* 0x0000000e0e00720b */ /* 0x000fe40003f28000 */
[----:B------:R-:W-:Y:S01]  /*03c0*/  FSETP.NAN.AND P3, PT, R15, R15, PT ;  /* 0x0000000f0f00720b */ /* 0x000fe20003f68000 */
[----:B------:R-:W-:-:S04]  /*03d0*/  IMAD.WIDE R20, R21, 0x4, R2 ;  /* 0x0000000415147825 */ /* 0x000fc800078e0202 */
[----:B------:R-:W-:Y:S02]  /*03e0*/  @!P0 FSEL R14, R14, R22, P1 ;  /* 0x000000160e0e8208 */ /* 0x000fe40000800000 */
[----:B------:R-:W-:Y:S02]  /*03f0*/  @!P2 FSEL R15, R15, R23, P3 ;  /* 0x000000170f0fa208 */ /* 0x000fe40001800000 */
[----:B------:R-:W2:Y:S01]  /*0400*/  LDG.E.128 R20, desc[UR4][R20.64] ;  /* 0x0000000414147981 */ /* 0x000ea2000c1e1d00 */
[----:B------:R-:W-:-:S04]  /*0410*/  VIADD R25, R25, 0x8080 ;  /* 0x0000808019197836 */ /* 0x000fc80000000000 */
[----:B------:R-:W-:-:S05]  /*0420*/  IMAD.WIDE R2, R25, 0x4, R2 ;  /* 0x0000000419027825 */ /* 0x000fca00078e0202 */
[----:B------:R1:W2:Y:S01]  /*0430*/  LDG.E.128 R24, desc[UR4][R2.64] ;  /* 0x0000000402187981 */ /* 0x0002a2000c1e1d00 */
[-C--:B---3--:R-:W-:Y:S02]  /*0440*/  FSETP.NAN.AND P4, PT, R8, R8.reuse, PT ;  /* 0x000000080800720b */ /* 0x088fe40003f88000 */
[----:B------:R-:W-:Y:S02]  /*0450*/  FSETP.GEU.AND P0, PT, R12, R8, PT ;  /* 0x000000080c00720b */ /* 0x000fe40003f0e000 */
[-C--:B------:R-:W-:Y:S02]  /*0460*/  FSETP.NAN.AND P1, PT, R10, R10.reuse, PT ;  /* 0x0000000a0a00720b */ /* 0x080fe40003f28000 */
[----:B------:R-:W-:Y:S02]  /*0470*/  FSETP.GEU.AND P2, PT, R13, R9, PT ;  /* 0x000000090d00720b */ /* 0x000fe40003f4e000 */
[----:B------:R-:W-:Y:S01]  /*0480*/  FSETP.GEU.AND P3, PT, R14, R10, PT ;  /* 0x0000000a0e00720b */ /* 0x000fe20003f6e000 */
[----:B-1----:R-:W1:Y:S04]  /*0490*/  LDC.64 R2, c[0x0][0x218] ;  /* 0x00008600ff027b82 */ /* 0x002e680000000a00 */
[----:B------:R-:W-:-:S02]  /*04a0*/  @!P4 FSEL R8, R8, R12, !P0 ;  /* 0x0000000c0808c208 */ /* 0x000fc40004000000 */
[----:B------:R-:W-:Y:S02]  /*04b0*/  FSETP.NAN.AND P0, PT, R9, R9, PT ;  /* 0x000000090900720b */ /* 0x000fe40003f08000 */
[----:B------:R-:W-:Y:S02]  /*04c0*/  @!P1 FSEL R10, R10, R14, !P3 ;  /* 0x0000000e0a0a9208 */ /* 0x000fe40005800000 */
[----:B----4-:R-:W-:-:S09]  /*04d0*/  FSETP.NAN.AND P3, PT, R4, R4, PT ;  /* 0x000000040400720b */ /* 0x010fd20003f68000 */
[----:B------:R-:W-:Y:S02]  /*04e0*/  @!P0 FSEL R9, R9, R13, !P2 ;  /* 0x0000000d09098208 */ /* 0x000fe40005000000 */
[----:B------:R-:W-:Y:S02]  /*04f0*/  FSETP.NAN.AND P2, PT, R11, R11, PT ;  /* 0x0000000b0b00720b */ /* 0x000fe40003f48000 */
[----:B------:R-:W-:Y:S02]  /*0500*/  FSETP.NAN.AND P0, PT, R5, R5, PT ;  /* 0x000000050500720b */ /* 0x000fe40003f08000 */
[----:B------:R-:W-:Y:S02]  /*0510*/  FSETP.NAN.AND P1, PT, R6, R6, PT ;  /* 0x000000060600720b */ /* 0x000fe40003f28000 */
[----:B------:R-:W-:Y:S02]  /*0520*/  FSETP.GEU.AND P4, PT, R15, R11, PT ;  /* 0x0000000b0f00720b */ /* 0x000fe40003f8e000 */
[----:B------:R-:W-:-:S05]  /*0530*/  FSETP.GEU.AND P5, PT, R8, R4, PT ;  /* 0x000000040800720b */ /* 0x000fca0003fae000 */
[----:B------:R-:W-:Y:S02]  /*0540*/  @!P2 FSEL R11, R11, R15, !P4 ;  /* 0x0000000f0b0ba208 */ /* 0x000fe40006000000 */
[----:B------:R-:W-:Y:S02]  /*0550*/  FSETP.NAN.AND P2, PT, R7, R7, PT ;  /* 0x000000070700720b */ /* 0x000fe40003f48000 */
[----:B------:R-:W-:Y:S02]  /*0560*/  @!P3 SEL R4, R4, R8, !P5 ;  /* 0x000000080404b207 */ /* 0x000fe40006800000 */
[----:B-----5:R-:W-:Y:S02]  /*0570*/  FSETP.GT.AND P3, PT, R16, R28, PT ;  /* 0x0000001c1000720b */ /* 0x020fe40003f64000 */
[----:B------:R-:W-:Y:S02]  /*0580*/  FSETP.GEU.AND P4, PT, R9, R5, PT ;  /* 0x000000050900720b */ /* 0x000fe40003f8e000 */
[----:B------:R-:W-:-:S02]  /*0590*/  FSETP.GEU.AND P5, PT, R10, R6, PT ;  /* 0x000000060a00720b */ /* 0x000fc40003fae000 */
[----:B------:R-:W-:Y:S02]  /*05a0*/  @!P0 SEL R5, R5, R9, !P4 ;  /* 0x0000000905058207 */ /* 0x000fe40006000000 */
[----:B------:R-:W-:Y:S02]  /*05b0*/  @!P1 SEL R6, R6, R10, !P5 ;  /* 0x0000000a06069207 */ /* 0x000fe40006800000 */
[----:B------:R-:W-:Y:S02]  /*05c0*/  FSETP.GT.AND P1, PT, R17, R29, PT ;  /* 0x0000001d1100720b */ /* 0x000fe40003f24000 */
[----:B------:R-:W-:Y:S02]  /*05d0*/  FSETP.GT.AND P0, PT, R18, R30, PT ;  /* 0x0000001e1200720b */ /* 0x000fe40003f04000 */
[----:B------:R-:W-:Y:S02]  /*05e0*/  FSETP.GEU.AND P5, PT, R11, R7, PT ;  /* 0x000000070b00720b */ /* 0x000fe40003fae000 */
[----:B------:R-:W-:-:S02]  /*05f0*/  FSETP.NAN.AND P4, PT, R16, R16, PT ;  /* 0x000000101000720b */ /* 0x000fc40003f88000 */
[----:B------:R-:W-:Y:S02]  /*0600*/  @!P2 SEL R7, R7, R11, !P5 ;  /* 0x0000000b0707a207 */ /* 0x000fe40006800000 */
[----:B------:R-:W-:Y:S02]  /*0610*/  @!P3 FSEL R16, R16, R28, P4 ;  /* 0x0000001c1010b208 */ /* 0x000fe40002000000 */
[----:B------:R-:W-:Y:S02]  /*0620*/  FSETP.NAN.AND P4, PT, R17, R17, PT ;  /* 0x000000111100720b */ /* 0x000fe40003f88000 */
[----:B------:R-:W-:Y:S02]  /*0630*/  FSETP.GT.AND P3, PT, R19, R31, PT ;  /* 0x0000001f1300720b */ /* 0x000fe40003f64000 */
[----:B------:R-:W-:Y:S02]  /*0640*/  FSETP.NAN.AND P5, PT, R18, R18, PT ;  /* 0x000000121200720b */ /* 0x000fe40003fa8000 */
[----:B------:R-:W-:-:S02]  /*0650*/  @!P1 FSEL R17, R17, R29, P4 ;  /* 0x0000001d11119208 */ /* 0x000fc40002000000 */
[----:B------:R-:W-:Y:S02]  /*0660*/  @!P0 FSEL R18, R18, R30, P5 ;  /* 0x0000001e12128208 */ /* 0x000fe40002800000 */
[----:B------:R-:W-:-:S05]  /*0670*/  FSETP.NAN.AND P4, PT, R19, R19, PT ;  /* 0x000000131300720b */ /* 0x000fca0003f88000 */
[----:B------:R-:W-:Y:S01]  /*0680*/  @!P3 FSEL R19, R19, R31, P4 ;  /* 0x0000001f1313b208 */ /* 0x000fe20002000000 */
[----:B-1----:R-:W-:-:S05]  /*0690*/  IMAD.WIDE R2, R0, 0x4, R2 ;  /* 0x0000000400027825 */ /* 0x002fca00078e0202 */
[----:B------:R-:W-:Y:S01]  /*06a0*/  STG.E.128 desc[UR4][R2.64], R4 ;  /* 0x0000000402007986 */ /* 0x000fe2000c101d04 */
[----:B--2---:R-:W-:Y:S02]  /*06b0*/  FSETP.NAN.AND P2, PT, R20, R20, PT ;  /* 0x000000141400720b */ /* 0x004fe40003f48000 */
[-C--:B------:R-:W-:Y:S02]  /*06c0*/  FSETP.NAN.AND P0, PT, R21, R21.reuse, PT ;  /* 0x000000151500720b */ /* 0x080fe40003f08000 */
[----:B------:R-:W-:Y:S02]  /*06d0*/  FSETP.NAN.AND P1, PT, R22, R22, PT ;  /* 0x000000161600720b */ /* 0x000fe40003f28000 */
[----:B------:R-:W-:Y:S02]  /*06e0*/  FSETP.GEU.AND P5, PT, R16, R20, PT ;  /* 0x000000141000720b */ /* 0x000fe40003fae000 */
[----:B------:R-:W-:-:S05]  /*06f0*/  FSETP.GEU.AND P4, PT, R17, R21, PT ;  /* 0x000000151100720b */ /* 0x000fca0003f8e000 */
[----:B------:R-:W-:Y:S02]  /*0700*/  @!P2 FSEL R20, R20, R16, !P5 ;  /* 0x000000101414a208 */ /* 0x000fe40006800000 */
[----:B------:R-:W-:Y:S02]  /*0710*/  FSETP.NAN.AND P2, PT, R23, R23, PT ;  /* 0x000000171700720b */ /* 0x000fe40003f48000 */
[----:B------:R-:W-:Y:S02]  /*0720*/  FSETP.NAN.AND P3, PT, R24, R24, PT ;  /* 0x000000181800720b */ /* 0x000fe40003f68000 */
[----:B------:R-:W-:Y:S02]  /*0730*/  FSETP.GEU.AND P5, PT, R18, R22, PT ;  /* 0x000000161200720b */ /* 0x000fe40003fae000 */
[----:B------:R-:W-:Y:S02]  /*0740*/  @!P0 FSEL R21, R21, R17, !P4 ;  /* 0x0000001115158208 */ /* 0x000fe40006000000 */
[----:B------:R-:W-:-:S02]  /*0750*/  @!P1 FSEL R22, R22, R18, !P5 ;  /* 0x0000001216169208 */ /* 0x000fc40006800000 */
[----:B------:R-:W-:Y:S02]  /*0760*/  FSETP.NAN.AND P0, PT, R25, R25, PT ;  /* 0x000000191900720b */ /* 0x000fe40003f08000 */
[----:B------:R-:W-:Y:S02]  /*0770*/  FSETP.NAN.AND P4, PT, R26, R26, PT ;  /* 0x0000001a1a00720b */ /* 0x000fe40003f88000 */
[----:B------:R-:W-:Y:S02]  /*0780*/  FSETP.NAN.AND P1, PT, R27, R27, PT ;  /* 0x0000001b1b00720b */ /* 0x000fe40003f28000 */
[----:B------:R-:W-:Y:S02]  /*0790*/  FSETP.GEU.AND P5, PT, R19, R23, PT ;  /* 0x000000171300720b */ /* 0x000fe40003fae000 */
[----:B------:R-:W-:Y:S02]  /*07a0*/  FSETP.GEU.AND P6, PT, R20, R24, PT ;  /* 0x000000181400720b */ /* 0x000fe40003fce000 */
[----:B------:R-:W-:-:S02]  /*07b0*/  @!P2 FSEL R23, R23, R19, !P5 ;  /* 0x000000131717a208 */ /* 0x000fc40006800000 */
[----:B------:R-:W-:Y:S02]  /*07c0*/  @!P3 SEL R24, R24, R20, !P6 ;  /* 0x000000141818b207 */ /* 0x000fe40007000000 */
[----:B------:R-:W-:Y:S02]  /*07d0*/  FSETP.GEU.AND P2, PT, R21, R25, PT ;  /* 0x000000191500720b */ /* 0x000fe40003f4e000 */
[----:B------:R-:W-:Y:S02]  /*07e0*/  FSETP.GEU.AND P3, PT, R22, R26, PT ;  /* 0x0000001a1600720b */ /* 0x000fe40003f6e000 */
[----:B------:R-:W-:Y:S02]  /*07f0*/  FSETP.GEU.AND P5, PT, R23, R27, PT ;  /* 0x0000001b1700720b */ /* 0x000fe40003fae000 */
[----:B------:R-:W-:Y:S02]  /*0800*/  @!P0 SEL R25, R25, R21, !P2 ;  /* 0x0000001519198207 */ /* 0x000fe40005000000 */
[----:B------:R-:W-:-:S02]  /*0810*/  @!P4 SEL R26, R26, R22, !P3 ;  /* 0x000000161a1ac207 */ /* 0x000fc40005800000 */
[----:B------:R-:W-:-:S05]  /*0820*/  @!P1 SEL R27, R27, R23, !P5 ;  /* 0x000000171b1b9207 */ /* 0x000fca0006800000 */
[----:B------:R-:W-:Y:S01]  /*0830*/  STG.E.128 desc[UR4][R2.64+0x800], R24 ;  /* 0x0008001802007986 */ /* 0x000fe2000c101d04 */
[----:B------:R-:W-:Y:S05]  /*0840*/  EXIT ;  /* 0x000000000000794d */ /* 0x000fea0003800000 */
.L_x_0:
[----:B------:R-:W-:-:S00]  /*0850*/  BRA `(.L_x_0) ;  /* 0xfffffffc00fc7947 */ /* 0x000fc0000383ffff */
[----:B------:R-:W-:-:S00]  /*0860*/  NOP ;  /* 0x0000000000007918 */ /* 0x000fc00000000000 */
        /* <DEDUP_REMOVED lines=9> */
.L_x_1:


//--------------------- .nv.constant0.triton_poi_fused_convolution_div_max_pool2d_with_indices_relu_sub_10 --------------------------
	.section	.nv.constant0.triton_poi_fused_convolution_div_max_pool2d_with_indices_relu_sub_10,"a",@progbits
	.sectionflags	@""
	.align	4
.nv.constant0.triton_poi_fused_convolution_div_max_pool2d_with_indices_relu_sub_10:
	.zero		548
